//
// Generated by NVIDIA NVVM Compiler
//
// Compiler Build ID: CL-36424714
// Cuda compilation tools, release 13.0, V13.0.88
// Based on NVVM 20.0.0
//

.version 9.0
.target sm_100
.address_size 64

	// .globl	_Z15find_supp_pointPfiS_PiS_S0_S_S_S0_S_S0_fi

.visible .entry _Z15find_supp_pointPfiS_PiS_S0_S_S_S0_S_S0_fi(
	.param .u64 .ptr .align 1 _Z15find_supp_pointPfiS_PiS_S0_S_S_S0_S_S0_fi_param_0,
	.param .u32 _Z15find_supp_pointPfiS_PiS_S0_S_S_S0_S_S0_fi_param_1,
	.param .u64 .ptr .align 1 _Z15find_supp_pointPfiS_PiS_S0_S_S_S0_S_S0_fi_param_2,
	.param .u64 .ptr .align 1 _Z15find_supp_pointPfiS_PiS_S0_S_S_S0_S_S0_fi_param_3,
	.param .u64 .ptr .align 1 _Z15find_supp_pointPfiS_PiS_S0_S_S_S0_S_S0_fi_param_4,
	.param .u64 .ptr .align 1 _Z15find_supp_pointPfiS_PiS_S0_S_S_S0_S_S0_fi_param_5,
	.param .u64 .ptr .align 1 _Z15find_supp_pointPfiS_PiS_S0_S_S_S0_S_S0_fi_param_6,
	.param .u64 .ptr .align 1 _Z15find_supp_pointPfiS_PiS_S0_S_S_S0_S_S0_fi_param_7,
	.param .u64 .ptr .align 1 _Z15find_supp_pointPfiS_PiS_S0_S_S_S0_S_S0_fi_param_8,
	.param .u64 .ptr .align 1 _Z15find_supp_pointPfiS_PiS_S0_S_S_S0_S_S0_fi_param_9,
	.param .u64 .ptr .align 1 _Z15find_supp_pointPfiS_PiS_S0_S_S_S0_S_S0_fi_param_10,
	.param .f32 _Z15find_supp_pointPfiS_PiS_S0_S_S_S0_S_S0_fi_param_11,
	.param .u32 _Z15find_supp_pointPfiS_PiS_S0_S_S_S0_S_S0_fi_param_12
)
{
	.reg .pred 	%p<2>;
	.reg .b32 	%r<9>;
	.reg .b32 	%f<3>;
	.reg .b64 	%rd<5>;

	ld.param.u64 	%rd1, [_Z15find_supp_pointPfiS_PiS_S0_S_S_S0_S_S0_fi_param_6];
	mov.u32 	%r1, %tid.x;
	mov.u32 	%r2, %tid.y;
	or.b32  	%r3, %r1, %r2;
	mov.u32 	%r4, %tid.z;
	or.b32  	%r5, %r3, %r4;
	setp.ne.s32 	%p1, %r5, 0;
	@%p1 bra 	$L__BB0_2;
	cvta.to.global.u64 	%rd2, %rd1;
	mov.u32 	%r6, %ctaid.x;
	shl.b32 	%r7, %r6, 1;
	cvt.rn.f32.u32 	%f1, %r6;
	mul.wide.s32 	%rd3, %r7, 4;
	add.s64 	%rd4, %rd2, %rd3;
	st.global.f32 	[%rd4], %f1;
	mov.u32 	%r8, %ctaid.y;
	cvt.rn.f32.u32 	%f2, %r8;
	st.global.f32 	[%rd4+4], %f2;
$L__BB0_2:
	ret;

}


// ===== COMPILED SASS (sm_100) =====

	.target	sm_100

	.elftype	@"ET_EXEC"


//--------------------- .note.nv.tkinfo           --------------------------
	.section	.note.nv.tkinfo,"",@"SHT_NOTE"
	.sectionflags	@"SHF_NOTE_NV_TKINFO"
	.tkinfo
        /*0018*/ 	.word	0x00000002
        /*0030*/ 	.string	""
        /*0030*/ 	.string	"ptxas"
        /*0030*/ 	.string	"Cuda compilation tools, release 13.0, V13.0.88"
        /*0030*/ 	.string	"Build cuda_13.0.r13.0/compiler.36424714_0"
        /*0030*/ 	.string	"-arch sm_100 -m 64 "



//--------------------- .note.nv.cuinfo           --------------------------
	.section	.note.nv.cuinfo,"",@"SHT_NOTE"
	.sectionflags	@"SHF_NOTE_NV_CUINFO"
        /*0018*/ 	.short	0x0002
        /*001a*/ 	.short	0x0064
        /*001c*/ 	.short	0x0082
	.zero		2


//--------------------- .nv.info                  --------------------------
	.section	.nv.info,"",@"SHT_CUDA_INFO"
	.align	4


	//----- nvinfo : EIATTR_REGCOUNT
	.align		4
        /*0000*/ 	.byte	0x04, 0x2f
        /*0002*/ 	.short	(.L_1 - .L_0)
	.align		4
.L_0:
        /*0004*/ 	.word	index@(_Z15find_supp_pointPfiS_PiS_S0_S_S_S0_S_S0_fi)
        /*0008*/ 	.word	0x0000000a


	//----- nvinfo : EIATTR_FRAME_SIZE
	.align		4
.L_1:
        /*000c*/ 	.byte	0x04, 0x11
        /*000e*/ 	.short	(.L_3 - .L_2)
	.align		4
.L_2:
        /*0010*/ 	.word	index@(_Z15find_supp_pointPfiS_PiS_S0_S_S_S0_S_S0_fi)
        /*0014*/ 	.word	0x00000000


	//----- nvinfo : EIATTR_MIN_STACK_SIZE
	.align		4
.L_3:
        /*0018*/ 	.byte	0x04, 0x12
        /*001a*/ 	.short	(.L_5 - .L_4)
	.align		4
.L_4:
        /*001c*/ 	.word	index@(_Z15find_supp_pointPfiS_PiS_S0_S_S_S0_S_S0_fi)
        /*0020*/ 	.word	0x00000000
.L_5:


//--------------------- .nv.compat                --------------------------
	.section	.nv.compat,"",@"SHT_CUDA_COMPAT_INFO"
	.align	4
        /*0000*/ 	.byte	0x02, 0x09, 0x00, 0x00, 0x02, 0x02, 0x01, 0x00, 0x02, 0x05, 0x05, 0x00, 0x03, 0x07, 0x01, 0x01
        /*0010*/ 	.byte	0x02, 0x03, 0x00, 0x00, 0x02, 0x06, 0x01, 0x00, 0x04, 0x0b, 0x08, 0x00, 0x09, 0x00, 0x00, 0x00
        /*0020*/ 	.byte	0x00, 0x00, 0x00, 0x00


//--------------------- .nv.info._Z15find_supp_pointPfiS_PiS_S0_S_S_S0_S_S0_fi --------------------------
	.section	.nv.info._Z15find_supp_pointPfiS_PiS_S0_S_S_S0_S_S0_fi,"",@"SHT_CUDA_INFO"
	.sectionflags	@""
	.align	4


	//----- nvinfo : EIATTR_CUDA_API_VERSION
	.align		4
        /*0000*/ 	.byte	0x04, 0x37
        /*0002*/ 	.short	(.L_7 - .L_6)
.L_6:
        /*0004*/ 	.word	0x00000082


	//----- nvinfo : EIATTR_KPARAM_INFO
	.align		4
.L_7:
        /*0008*/ 	.byte	0x04, 0x17
        /*000a*/ 	.short	(.L_9 - .L_8)
.L_8:
        /*000c*/ 	.word	0x00000000
        /*0010*/ 	.short	0x000c
        /*0012*/ 	.short	0x005c
        /*0014*/ 	.byte	0x00, 0xf0, 0x11, 0x00


	//----- nvinfo : EIATTR_KPARAM_INFO
	.align		4
.L_9:
        /*0018*/ 	.byte	0x04, 0x17
        /*001a*/ 	.short	(.L_11 - .L_10)
.L_10:
        /*001c*/ 	.word	0x00000000
        /*0020*/ 	.short	0x000b
        /*0022*/ 	.short	0x0058
        /*0024*/ 	.byte	0x00, 0xf0, 0x11, 0x00


	//----- nvinfo : EIATTR_KPARAM_INFO
	.align		4
.L_11:
        /*0028*/ 	.byte	0x04, 0x17
        /*002a*/ 	.short	(.L_13 - .L_12)
.L_12:
        /*002c*/ 	.word	0x00000000
        /*0030*/ 	.short	0x000a
        /*0032*/ 	.short	0x0050
        /*0034*/ 	.byte	0x00, 0xf5, 0x21, 0x00


	//----- nvinfo : EIATTR_KPARAM_INFO
	.align		4
.L_13:
        /*0038*/ 	.byte	0x04, 0x17
        /*003a*/ 	.short	(.L_15 - .L_14)
.L_14:
        /*003c*/ 	.word	0x00000000
        /*0040*/ 	.short	0x0009
        /*0042*/ 	.short	0x0048
        /*0044*/ 	.byte	0x00, 0xf5, 0x21, 0x00


	//----- nvinfo : EIATTR_KPARAM_INFO
	.align		4
.L_15:
        /*0048*/ 	.byte	0x04, 0x17
        /*004a*/ 	.short	(.L_17 - .L_16)
.L_16:
        /*004c*/ 	.word	0x00000000
        /*0050*/ 	.short	0x0008
        /*0052*/ 	.short	0x0040
        /*0054*/ 	.byte	0x00, 0xf5, 0x21, 0x00


	//----- nvinfo : EIATTR_KPARAM_INFO
	.align		4
.L_17:
        /*0058*/ 	.byte	0x04, 0x17
        /*005a*/ 	.short	(.L_19 - .L_18)
.L_18:
        /*005c*/ 	.word	0x00000000
        /*0060*/ 	.short	0x0007
        /*0062*/ 	.short	0x0038
        /*0064*/ 	.byte	0x00, 0xf5, 0x21, 0x00


	//----- nvinfo : EIATTR_KPARAM_INFO
	.align		4
.L_19:
        /*0068*/ 	.byte	0x04, 0x17
        /*006a*/ 	.short	(.L_21 - .L_20)
.L_20:
        /*006c*/ 	.word	0x00000000
        /*0070*/ 	.short	0x0006
        /*0072*/ 	.short	0x0030
        /*0074*/ 	.byte	0x00, 0xf5, 0x21, 0x00


	//----- nvinfo : EIATTR_KPARAM_INFO
	.align		4
.L_21:
        /*0078*/ 	.byte	0x04, 0x17
        /*007a*/ 	.short	(.L_23 - .L_22)
.L_22:
        /*007c*/ 	.word	0x00000000
        /*0080*/ 	.short	0x0005
        /*0082*/ 	.short	0x0028
        /*0084*/ 	.byte	0x00, 0xf5, 0x21, 0x00


	//----- nvinfo : EIATTR_KPARAM_INFO
	.align		4
.L_23:
        /*0088*/ 	.byte	0x04, 0x17
        /*008a*/ 	.short	(.L_25 - .L_24)
.L_24:
        /*008c*/ 	.word	0x00000000
        /*0090*/ 	.short	0x0004
        /*0092*/ 	.short	0x0020
        /*0094*/ 	.byte	0x00, 0xf5, 0x21, 0x00


	//----- nvinfo : EIATTR_KPARAM_INFO
	.align		4
.L_25:
        /*0098*/ 	.byte	0x04, 0x17
        /*009a*/ 	.short	(.L_27 - .L_26)
.L_26:
        /*009c*/ 	.word	0x00000000
        /*00a0*/ 	.short	0x0003
        /*00a2*/ 	.short	0x0018
        /*00a4*/ 	.byte	0x00, 0xf5, 0x21, 0x00


	//----- nvinfo : EIATTR_KPARAM_INFO
	.align		4
.L_27:
        /*00a8*/ 	.byte	0x04, 0x17
        /*00aa*/ 	.short	(.L_29 - .L_28)
.L_28:
        /*00ac*/ 	.word	0x00000000
        /*00b0*/ 	.short	0x0002
        /*00b2*/ 	.short	0x0010
        /*00b4*/ 	.byte	0x00, 0xf5, 0x21, 0x00


	//----- nvinfo : EIATTR_KPARAM_INFO
	.align		4
.L_29:
        /*00b8*/ 	.byte	0x04, 0x17
        /*00ba*/ 	.short	(.L_31 - .L_30)
.L_30:
        /*00bc*/ 	.word	0x00000000
        /*00c0*/ 	.short	0x0001
        /*00c2*/ 	.short	0x0008
        /*00c4*/ 	.byte	0x00, 0xf0, 0x11, 0x00


	//----- nvinfo : EIATTR_KPARAM_INFO
	.align		4
.L_31:
        /*00c8*/ 	.byte	0x04, 0x17
        /*00ca*/ 	.short	(.L_33 - .L_32)
.L_32:
        /*00cc*/ 	.word	0x00000000
        /*00d0*/ 	.short	0x0000
        /*00d2*/ 	.short	0x0000
        /*00d4*/ 	.byte	0x00, 0xf5, 0x21, 0x00


	//----- nvinfo : EIATTR_SPARSE_MMA_MASK
	.align		4
.L_33:
        /*00d8*/ 	.byte	0x03, 0x50
        /*00da*/ 	.short	0x0000


	//----- nvinfo : EIATTR_MAXREG_COUNT
	.align		4
        /*00dc*/ 	.byte	0x03, 0x1b
        /*00de*/ 	.short	0x00ff


	//----- nvinfo : EIATTR_MERCURY_ISA_VERSION
	.align		4
        /*00e0*/ 	.byte	0x03, 0x5f
        /*00e2*/ 	.short	0x0101


	//----- nvinfo : EIATTR_VRC_CTA_INIT_COUNT
	.align		4
        /*00e4*/ 	.byte	0x02, 0x4a
	.zero		1
	.zero		1


	//----- nvinfo : EIATTR_EXIT_INSTR_OFFSETS
	.align		4
        /*00e8*/ 	.byte	0x04, 0x1c
        /*00ea*/ 	.short	(.L_35 - .L_34)


	//   ....[0]....
.L_34:
        /*00ec*/ 	.word	0x00000050


	//   ....[1]....
        /*00f0*/ 	.word	0x00000100


	//----- nvinfo : EIATTR_CBANK_PARAM_SIZE
	.align		4
.L_35:
        /*00f4*/ 	.byte	0x03, 0x19
        /*00f6*/ 	.short	0x0060


	//----- nvinfo : EIATTR_PARAM_CBANK
	.align		4
        /*00f8*/ 	.byte	0x04, 0x0a
        /*00fa*/ 	.short	(.L_37 - .L_36)
	.align		4
.L_36:
        /*00fc*/ 	.word	index@(.nv.constant0._Z15find_supp_pointPfiS_PiS_S0_S_S_S0_S_S0_fi)
        /*0100*/ 	.short	0x0380
        /*0102*/ 	.short	0x0060


	//----- nvinfo : EIATTR_SW_WAR
	.align		4
.L_37:
        /*0104*/ 	.byte	0x04, 0x36
        /*0106*/ 	.short	(.L_39 - .L_38)
.L_38:
        /*0108*/ 	.word	0x00000008
.L_39:


//--------------------- .nv.callgraph             --------------------------
	.section	.nv.callgraph,"",@"SHT_CUDA_CALLGRAPH"
	.align	4
	.sectionentsize	8
	.align		4
        /*0000*/ 	.word	0x00000000
	.align		4
        /*0004*/ 	.word	0xffffffff
	.align		4
        /*0008*/ 	.word	0x00000000
	.align		4
        /*000c*/ 	.word	0xfffffffe
	.align		4
        /*0010*/ 	.word	0x00000000
	.align		4
        /*0014*/ 	.word	0xfffffffd
	.align		4
        /*0018*/ 	.word	0x00000000
	.align		4
        /*001c*/ 	.word	0xfffffffc


//--------------------- .text._Z15find_supp_pointPfiS_PiS_S0_S_S_S0_S_S0_fi --------------------------
	.section	.text._Z15find_supp_pointPfiS_PiS_S0_S_S_S0_S_S0_fi,"ax",@progbits
	.align	128
        .global         _Z15find_supp_pointPfiS_PiS_S0_S_S_S0_S_S0_fi
        .type           _Z15find_supp_pointPfiS_PiS_S0_S_S_S0_S_S0_fi,@function
        .size           _Z15find_supp_pointPfiS_PiS_S0_S_S_S0_S_S0_fi,(.L_x_1 - _Z15find_supp_pointPfiS_PiS_S0_S_S_S0_S_S0_fi)
        .other          _Z15find_supp_pointPfiS_PiS_S0_S_S_S0_S_S0_fi,@"STO_CUDA_ENTRY STV_DEFAULT"
_Z15find_supp_pointPfiS_PiS_S0_S_S_S0_S_S0_fi:
.text._Z15find_supp_pointPfiS_PiS_S0_S_S_S0_S_S0_fi:
[----:B------:R-:W-:Y:S01]  /*0000*/  LDC R1, c[0x0][0x37c] ;  /* 0x0000df00ff017b82 */ /* 0x000fe20000000800 */
[----:B------:R-:W0:Y:S01]  /*0010*/  S2R R0, SR_TID.X ;  /* 0x0000000000007919 */ /* 0x000e220000002100 */
[----:B------:R-:W0:Y:S01]  /*0020*/  S2R R3, SR_TID.Y ;  /* 0x0000000000037919 */ /* 0x000e220000002200 */
[----:B------:R-:W0:Y:S02]  /*0030*/  S2R R2, SR_TID.Z ;  /* 0x0000000000027919 */ /* 0x000e240000002300 */
[----:B0-----:R-:W-:-:S13]  /*0040*/  LOP3.LUT P0, RZ, R2, R0, R3, 0xfe, !PT ;  /* 0x0000000002ff7212 */ /* 0x001fda000780fe03 */
[----:B------:R-:W-:Y:S05]  /*0050*/  @P0 EXIT ;  /* 0x000000000000094d */ /* 0x000fea0003800000 */
[----:B------:R-:W0:Y:S01]  /*0060*/  S2R R0, SR_CTAID.X ;  /* 0x0000000000007919 */ /* 0x000e220000002500 */
[----:B------:R-:W1:Y:S01]  /*0070*/  LDC.64 R2, c[0x0][0x3b0] ;  /* 0x0000ec00ff027b82 */ /* 0x000e620000000a00 */
[----:B------:R-:W2:Y:S07]  /*0080*/  LDCU.64 UR4, c[0x0][0x358] ;  /* 0x00006b00ff0477ac */ /* 0x000eae0008000a00 */
[----:B------:R-:W3:Y:S01]  /*0090*/  S2UR UR6, SR_CTAID.Y ;  /* 0x00000000000679c3 */ /* 0x000ee20000002600 */
[----:B0-----:R-:W-:Y:S01]  /*00a0*/  IMAD.SHL.U32 R5, R0, 0x2, RZ ;  /* 0x0000000200057824 */ /* 0x001fe200078e00ff */
[----:B---3--:R-:W-:-:S03]  /*00b0*/  I2FP.F32.U32 R7, UR6 ;  /* 0x0000000600077c45 */ /* 0x008fc60008201000 */
[----:B-1----:R-:W-:Y:S01]  /*00c0*/  IMAD.WIDE R2, R5, 0x4, R2 ;  /* 0x0000000405027825 */ /* 0x002fe200078e0202 */
[----:B------:R-:W-:-:S04]  /*00d0*/  I2FP.F32.U32 R5, R0 ;  /* 0x0000000000057245 */ /* 0x000fc80000201000 */
[----:B--2---:R-:W-:Y:S04]  /*00e0*/  STG.E desc[UR4][R2.64+0x4], R7 ;  /* 0x0000040702007986 */ /* 0x004fe8000c101904 */
[----:B------:R-:W-:Y:S01]  /*00f0*/  STG.E desc[UR4][R2.64], R5 ;  /* 0x0000000502007986 */ /* 0x000fe2000c101904 */
[----:B------:R-:W-:Y:S05]  /*0100*/  EXIT ;  /* 0x000000000000794d */ /* 0x000fea0003800000 */
.L_x_0:
[----:B------:R-:W-:-:S00]  /*0110*/  BRA `(.L_x_0) ;  /* 0xfffffffc00fc7947 */ /* 0x000fc0000383ffff */
[----:B------:R-:W-:-:S00]  /*0120*/  NOP ;  /* 0x0000000000007918 */ /* 0x000fc00000000000 */
        /* <DEDUP_REMOVED lines=13> */
.L_x_1:


//--------------------- .nv.shared.reserved.0     --------------------------
	.section	.nv.shared.reserved.0,"aw",@nobits
	.weak		__nv_reservedSMEM_offset_0_alias
	.size		__nv_reservedSMEM_offset_0_alias, 0, 64
	.other		__nv_reservedSMEM_offset_0_alias,@"STO_CUDA_RESERVED_SHARED STV_DEFAULT"
__nv_reservedSMEM_offset_0_alias:
	.zero		0
	.zero		64


//--------------------- .nv.constant0._Z15find_supp_pointPfiS_PiS_S0_S_S_S0_S_S0_fi --------------------------
	.section	.nv.constant0._Z15find_supp_pointPfiS_PiS_S0_S_S_S0_S_S0_fi,"a",@progbits
	.sectionflags	@""
	.align	4
.nv.constant0._Z15find_supp_pointPfiS_PiS_S0_S_S_S0_S_S0_fi:
	.zero		992


//--------------------- SYMBOLS --------------------------

	.type		.nv.reservedSmem.offset0,@object
	.size		.nv.reservedSmem.offset0,0x4
